//
// Generated by NVIDIA NVVM Compiler
//
// Compiler Build ID: CL-36424714
// Cuda compilation tools, release 13.0, V13.0.88
// Based on NVVM 20.0.0
//

.version 9.0
.target sm_100
.address_size 64

	// .globl	_Z15BlackScholesGPUPdS_S_S_S_ddi

.visible .entry _Z15BlackScholesGPUPdS_S_S_S_ddi(
	.param .u64 .ptr .align 1 _Z15BlackScholesGPUPdS_S_S_S_ddi_param_0,
	.param .u64 .ptr .align 1 _Z15BlackScholesGPUPdS_S_S_S_ddi_param_1,
	.param .u64 .ptr .align 1 _Z15BlackScholesGPUPdS_S_S_S_ddi_param_2,
	.param .u64 .ptr .align 1 _Z15BlackScholesGPUPdS_S_S_S_ddi_param_3,
	.param .u64 .ptr .align 1 _Z15BlackScholesGPUPdS_S_S_S_ddi_param_4,
	.param .f64 _Z15BlackScholesGPUPdS_S_S_S_ddi_param_5,
	.param .f64 _Z15BlackScholesGPUPdS_S_S_S_ddi_param_6,
	.param .u32 _Z15BlackScholesGPUPdS_S_S_S_ddi_param_7
)
{
	.reg .pred 	%p<4>;
	.reg .b32 	%r<6>;
	.reg .b32 	%f<23>;
	.reg .b64 	%rd<19>;
	.reg .b64 	%fd<54>;

	ld.param.u64 	%rd2, [_Z15BlackScholesGPUPdS_S_S_S_ddi_param_1];
	ld.param.u64 	%rd4, [_Z15BlackScholesGPUPdS_S_S_S_ddi_param_3];
	ld.param.u64 	%rd5, [_Z15BlackScholesGPUPdS_S_S_S_ddi_param_4];
	ld.param.f64 	%fd1, [_Z15BlackScholesGPUPdS_S_S_S_ddi_param_5];
	ld.param.f64 	%fd2, [_Z15BlackScholesGPUPdS_S_S_S_ddi_param_6];
	ld.param.u32 	%r2, [_Z15BlackScholesGPUPdS_S_S_S_ddi_param_7];
	mov.u32 	%r3, %ntid.x;
	mov.u32 	%r4, %ctaid.x;
	mov.u32 	%r5, %tid.x;
	mad.lo.s32 	%r1, %r3, %r4, %r5;
	setp.ge.s32 	%p1, %r1, %r2;
	@%p1 bra 	$L__BB0_2;
	ld.param.u64 	%rd18, [_Z15BlackScholesGPUPdS_S_S_S_ddi_param_2];
	ld.param.u64 	%rd17, [_Z15BlackScholesGPUPdS_S_S_S_ddi_param_0];
	cvta.to.global.u64 	%rd6, %rd18;
	cvta.to.global.u64 	%rd7, %rd4;
	cvta.to.global.u64 	%rd8, %rd5;
	cvta.to.global.u64 	%rd9, %rd17;
	cvta.to.global.u64 	%rd10, %rd2;
	mul.wide.s32 	%rd11, %r1, 8;
	add.s64 	%rd12, %rd9, %rd11;
	add.s64 	%rd13, %rd10, %rd11;
	add.s64 	%rd14, %rd6, %rd11;
	ld.global.f64 	%fd3, [%rd14];
	add.s64 	%rd15, %rd7, %rd11;
	ld.global.f64 	%fd4, [%rd15];
	add.s64 	%rd16, %rd8, %rd11;
	ld.global.f64 	%fd5, [%rd16];
	cvt.rn.f32.f64 	%f1, %fd5;
	sqrt.rn.f32 	%f2, %f1;
	cvt.f64.f32 	%fd6, %f2;
	div.rn.f64 	%fd7, %fd3, %fd4;
	cvt.rn.f32.f64 	%f3, %fd7;
	lg2.approx.f32 	%f4, %f3;
	mul.f32 	%f5, %f4, 0f3F317218;
	cvt.f64.f32 	%fd8, %f5;
	mul.f64 	%fd9, %fd2, 0d3FE0000000000000;
	fma.rn.f64 	%fd10, %fd2, %fd9, %fd1;
	fma.rn.f64 	%fd11, %fd10, %fd5, %fd8;
	mul.f64 	%fd12, %fd2, %fd6;
	div.rn.f64 	%fd13, %fd11, %fd12;
	sub.f64 	%fd14, %fd13, %fd12;
	cvt.rn.f32.f64 	%f6, %fd13;
	abs.f32 	%f7, %f6;
	fma.rn.f32 	%f8, %f7, 0f3E6D3389, 0f3F800000;
	rcp.rn.f32 	%f9, %f8;
	cvt.f64.f32 	%fd15, %f9;
	mul.f64 	%fd16, %fd13, 0dBFE0000000000000;
	mul.f64 	%fd17, %fd13, %fd16;
	cvt.rn.f32.f64 	%f10, %fd17;
	mul.f32 	%f11, %f10, 0f3FB8AA3B;
	ex2.approx.f32 	%f12, %f11;
	cvt.f64.f32 	%fd18, %f12;
	mul.f64 	%fd19, %fd18, 0d3FD9884540000000;
	fma.rn.f64 	%fd20, %fd15, 0d3FF548CDE0000000, 0dBFFD23DD40000000;
	fma.rn.f64 	%fd21, %fd20, %fd15, 0d3FFC80EF00000000;
	fma.rn.f64 	%fd22, %fd21, %fd15, 0dBFD6D1F0E0000000;
	fma.rn.f64 	%fd23, %fd22, %fd15, 0d3FD470BF40000000;
	mul.f64 	%fd24, %fd23, %fd15;
	mul.f64 	%fd25, %fd19, %fd24;
	setp.gt.f64 	%p2, %fd13, 0d0000000000000000;
	mov.f64 	%fd26, 0d3FF0000000000000;
	sub.f64 	%fd27, %fd26, %fd25;
	selp.f64 	%fd28, %fd27, %fd25, %p2;
	cvt.rn.f32.f64 	%f13, %fd14;
	abs.f32 	%f14, %f13;
	fma.rn.f32 	%f15, %f14, 0f3E6D3389, 0f3F800000;
	rcp.rn.f32 	%f16, %f15;
	cvt.f64.f32 	%fd29, %f16;
	mul.f64 	%fd30, %fd14, 0dBFE0000000000000;
	mul.f64 	%fd31, %fd14, %fd30;
	cvt.rn.f32.f64 	%f17, %fd31;
	mul.f32 	%f18, %f17, 0f3FB8AA3B;
	ex2.approx.f32 	%f19, %f18;
	cvt.f64.f32 	%fd32, %f19;
	mul.f64 	%fd33, %fd32, 0d3FD9884540000000;
	fma.rn.f64 	%fd34, %fd29, 0d3FF548CDE0000000, 0dBFFD23DD40000000;
	fma.rn.f64 	%fd35, %fd34, %fd29, 0d3FFC80EF00000000;
	fma.rn.f64 	%fd36, %fd35, %fd29, 0dBFD6D1F0E0000000;
	fma.rn.f64 	%fd37, %fd36, %fd29, 0d3FD470BF40000000;
	mul.f64 	%fd38, %fd37, %fd29;
	mul.f64 	%fd39, %fd33, %fd38;
	setp.gt.f64 	%p3, %fd14, 0d0000000000000000;
	sub.f64 	%fd40, %fd26, %fd39;
	selp.f64 	%fd41, %fd40, %fd39, %p3;
	neg.f64 	%fd42, %fd1;
	mul.f64 	%fd43, %fd5, %fd42;
	cvt.rn.f32.f64 	%f20, %fd43;
	mul.f32 	%f21, %f20, 0f3FB8AA3B;
	ex2.approx.f32 	%f22, %f21;
	cvt.f64.f32 	%fd44, %f22;
	mul.f64 	%fd45, %fd3, %fd28;
	mul.f64 	%fd46, %fd4, %fd44;
	mul.f64 	%fd47, %fd46, %fd41;
	sub.f64 	%fd48, %fd45, %fd47;
	st.global.f64 	[%rd12], %fd48;
	sub.f64 	%fd49, %fd26, %fd41;
	mul.f64 	%fd50, %fd46, %fd49;
	sub.f64 	%fd51, %fd26, %fd28;
	mul.f64 	%fd52, %fd3, %fd51;
	sub.f64 	%fd53, %fd50, %fd52;
	st.global.f64 	[%rd13], %fd53;
$L__BB0_2:
	ret;

}


// ===== COMPILED SASS (sm_100) =====

	.target	sm_100

	.elftype	@"ET_EXEC"


//--------------------- .note.nv.tkinfo           --------------------------
	.section	.note.nv.tkinfo,"",@"SHT_NOTE"
	.sectionflags	@"SHF_NOTE_NV_TKINFO"
	.tkinfo
        /*0018*/ 	.word	0x00000002
        /*0030*/ 	.string	""
        /*0030*/ 	.string	"ptxas"
        /*0030*/ 	.string	"Cuda compilation tools, release 13.0, V13.0.88"
        /*0030*/ 	.string	"Build cuda_13.0.r13.0/compiler.36424714_0"
        /*0030*/ 	.string	"-arch sm_100 -m 64 "



//--------------------- .note.nv.cuinfo           --------------------------
	.section	.note.nv.cuinfo,"",@"SHT_NOTE"
	.sectionflags	@"SHF_NOTE_NV_CUINFO"
        /*0018*/ 	.short	0x0002
        /*001a*/ 	.short	0x0064
        /*001c*/ 	.short	0x0082
	.zero		2


//--------------------- .nv.info                  --------------------------
	.section	.nv.info,"",@"SHT_CUDA_INFO"
	.align	4


	//----- nvinfo : EIATTR_REGCOUNT
	.align		4
        /*0000*/ 	.byte	0x04, 0x2f
        /*0002*/ 	.short	(.L_1 - .L_0)
	.align		4
.L_0:
        /*0004*/ 	.word	index@(_Z15BlackScholesGPUPdS_S_S_S_ddi)
        /*0008*/ 	.word	0x00000022


	//----- nvinfo : EIATTR_FRAME_SIZE
	.align		4
.L_1:
        /*000c*/ 	.byte	0x04, 0x11
        /*000e*/ 	.short	(.L_3 - .L_2)
	.align		4
.L_2:
        /*0010*/ 	.word	index@($__internal_2_$__cuda_sm20_sqrt_rn_f32_slowpath)
        /*0014*/ 	.word	0x00000000


	//----- nvinfo : EIATTR_FRAME_SIZE
	.align		4
.L_3:
        /*0018*/ 	.byte	0x04, 0x11
        /*001a*/ 	.short	(.L_5 - .L_4)
	.align		4
.L_4:
        /*001c*/ 	.word	index@($__internal_1_$__cuda_sm20_rcp_rn_f32_slowpath)
        /*0020*/ 	.word	0x00000000


	//----- nvinfo : EIATTR_FRAME_SIZE
	.align		4
.L_5:
        /*0024*/ 	.byte	0x04, 0x11
        /*0026*/ 	.short	(.L_7 - .L_6)
	.align		4
.L_6:
        /*0028*/ 	.word	index@($__internal_0_$__cuda_sm20_div_rn_f64_full)
        /*002c*/ 	.word	0x00000000


	//----- nvinfo : EIATTR_FRAME_SIZE
	.align		4
.L_7:
        /*0030*/ 	.byte	0x04, 0x11
        /*0032*/ 	.short	(.L_9 - .L_8)
	.align		4
.L_8:
        /*0034*/ 	.word	index@(_Z15BlackScholesGPUPdS_S_S_S_ddi)
        /*0038*/ 	.word	0x00000000


	//----- nvinfo : EIATTR_MIN_STACK_SIZE
	.align		4
.L_9:
        /*003c*/ 	.byte	0x04, 0x12
        /*003e*/ 	.short	(.L_11 - .L_10)
	.align		4
.L_10:
        /*0040*/ 	.word	index@(_Z15BlackScholesGPUPdS_S_S_S_ddi)
        /*0044*/ 	.word	0x00000000
.L_11:


//--------------------- .nv.compat                --------------------------
	.section	.nv.compat,"",@"SHT_CUDA_COMPAT_INFO"
	.align	4
        /*0000*/ 	.byte	0x02, 0x09, 0x00, 0x00, 0x02, 0x02, 0x01, 0x00, 0x02, 0x05, 0x05, 0x00, 0x03, 0x07, 0x01, 0x01
        /*0010*/ 	.byte	0x02, 0x03, 0x00, 0x00, 0x02, 0x06, 0x01, 0x00, 0x04, 0x0b, 0x08, 0x00, 0x01, 0x00, 0x00, 0x00
        /*0020*/ 	.byte	0x00, 0x00, 0x00, 0x00


//--------------------- .nv.info._Z15BlackScholesGPUPdS_S_S_S_ddi --------------------------
	.section	.nv.info._Z15BlackScholesGPUPdS_S_S_S_ddi,"",@"SHT_CUDA_INFO"
	.sectionflags	@""
	.align	4


	//----- nvinfo : EIATTR_CUDA_API_VERSION
	.align		4
        /*0000*/ 	.byte	0x04, 0x37
        /*0002*/ 	.short	(.L_13 - .L_12)
.L_12:
        /*0004*/ 	.word	0x00000082


	//----- nvinfo : EIATTR_KPARAM_INFO
	.align		4
.L_13:
        /*0008*/ 	.byte	0x04, 0x17
        /*000a*/ 	.short	(.L_15 - .L_14)
.L_14:
        /*000c*/ 	.word	0x00000000
        /*0010*/ 	.short	0x0007
        /*0012*/ 	.short	0x0038
        /*0014*/ 	.byte	0x00, 0xf0, 0x11, 0x00


	//----- nvinfo : EIATTR_KPARAM_INFO
	.align		4
.L_15:
        /*0018*/ 	.byte	0x04, 0x17
        /*001a*/ 	.short	(.L_17 - .L_16)
.L_16:
        /*001c*/ 	.word	0x00000000
        /*0020*/ 	.short	0x0006
        /*0022*/ 	.short	0x0030
        /*0024*/ 	.byte	0x00, 0xf0, 0x21, 0x00


	//----- nvinfo : EIATTR_KPARAM_INFO
	.align		4
.L_17:
        /*0028*/ 	.byte	0x04, 0x17
        /*002a*/ 	.short	(.L_19 - .L_18)
.L_18:
        /*002c*/ 	.word	0x00000000
        /*0030*/ 	.short	0x0005
        /*0032*/ 	.short	0x0028
        /*0034*/ 	.byte	0x00, 0xf0, 0x21, 0x00


	//----- nvinfo : EIATTR_KPARAM_INFO
	.align		4
.L_19:
        /*0038*/ 	.byte	0x04, 0x17
        /*003a*/ 	.short	(.L_21 - .L_20)
.L_20:
        /*003c*/ 	.word	0x00000000
        /*0040*/ 	.short	0x0004
        /*0042*/ 	.short	0x0020
        /*0044*/ 	.byte	0x00, 0xf5, 0x21, 0x00


	//----- nvinfo : EIATTR_KPARAM_INFO
	.align		4
.L_21:
        /*0048*/ 	.byte	0x04, 0x17
        /*004a*/ 	.short	(.L_23 - .L_22)
.L_22:
        /*004c*/ 	.word	0x00000000
        /*0050*/ 	.short	0x0003
        /*0052*/ 	.short	0x0018
        /*0054*/ 	.byte	0x00, 0xf5, 0x21, 0x00


	//----- nvinfo : EIATTR_KPARAM_INFO
	.align		4
.L_23:
        /*0058*/ 	.byte	0x04, 0x17
        /*005a*/ 	.short	(.L_25 - .L_24)
.L_24:
        /*005c*/ 	.word	0x00000000
        /*0060*/ 	.short	0x0002
        /*0062*/ 	.short	0x0010
        /*0064*/ 	.byte	0x00, 0xf5, 0x21, 0x00


	//----- nvinfo : EIATTR_KPARAM_INFO
	.align		4
.L_25:
        /*0068*/ 	.byte	0x04, 0x17
        /*006a*/ 	.short	(.L_27 - .L_26)
.L_26:
        /*006c*/ 	.word	0x00000000
        /*0070*/ 	.short	0x0001
        /*0072*/ 	.short	0x0008
        /*0074*/ 	.byte	0x00, 0xf5, 0x21, 0x00


	//----- nvinfo : EIATTR_KPARAM_INFO
	.align		4
.L_27:
        /*0078*/ 	.byte	0x04, 0x17
        /*007a*/ 	.short	(.L_29 - .L_28)
.L_28:
        /*007c*/ 	.word	0x00000000
        /*0080*/ 	.short	0x0000
        /*0082*/ 	.short	0x0000
        /*0084*/ 	.byte	0x00, 0xf5, 0x21, 0x00


	//----- nvinfo : EIATTR_SPARSE_MMA_MASK
	.align		4
.L_29:
        /*0088*/ 	.byte	0x03, 0x50
        /*008a*/ 	.short	0x0000


	//----- nvinfo : EIATTR_MAXREG_COUNT
	.align		4
        /*008c*/ 	.byte	0x03, 0x1b
        /*008e*/ 	.short	0x00ff


	//----- nvinfo : EIATTR_MERCURY_ISA_VERSION
	.align		4
        /*0090*/ 	.byte	0x03, 0x5f
        /*0092*/ 	.short	0x0101


	//----- nvinfo : EIATTR_VRC_CTA_INIT_COUNT
	.align		4
        /*0094*/ 	.byte	0x02, 0x4a
	.zero		1
	.zero		1


	//----- nvinfo : EIATTR_EXIT_INSTR_OFFSETS
	.align		4
        /*0098*/ 	.byte	0x04, 0x1c
        /*009a*/ 	.short	(.L_31 - .L_30)


	//   ....[0]....
.L_30:
        /*009c*/ 	.word	0x00000070


	//   ....[1]....
        /*00a0*/ 	.word	0x00000d10


	//----- nvinfo : EIATTR_CRS_STACK_SIZE
	.align		4
.L_31:
        /*00a4*/ 	.byte	0x04, 0x1e
        /*00a6*/ 	.short	(.L_33 - .L_32)
.L_32:
        /*00a8*/ 	.word	0x00000000


	//----- nvinfo : EIATTR_CBANK_PARAM_SIZE
	.align		4
.L_33:
        /*00ac*/ 	.byte	0x03, 0x19
        /*00ae*/ 	.short	0x003c


	//----- nvinfo : EIATTR_PARAM_CBANK
	.align		4
        /*00b0*/ 	.byte	0x04, 0x0a
        /*00b2*/ 	.short	(.L_35 - .L_34)
	.align		4
.L_34:
        /*00b4*/ 	.word	index@(.nv.constant0._Z15BlackScholesGPUPdS_S_S_S_ddi)
        /*00b8*/ 	.short	0x0380
        /*00ba*/ 	.short	0x003c


	//----- nvinfo : EIATTR_SW_WAR
	.align		4
.L_35:
        /*00bc*/ 	.byte	0x04, 0x36
        /*00be*/ 	.short	(.L_37 - .L_36)
.L_36:
        /*00c0*/ 	.word	0x00000008
.L_37:


//--------------------- .nv.callgraph             --------------------------
	.section	.nv.callgraph,"",@"SHT_CUDA_CALLGRAPH"
	.align	4
	.sectionentsize	8
	.align		4
        /*0000*/ 	.word	0x00000000
	.align		4
        /*0004*/ 	.word	0xffffffff
	.align		4
        /*0008*/ 	.word	0x00000000
	.align		4
        /*000c*/ 	.word	0xfffffffe
	.align		4
        /*0010*/ 	.word	0x00000000
	.align		4
        /*0014*/ 	.word	0xfffffffd
	.align		4
        /*0018*/ 	.word	0x00000000
	.align		4
        /*001c*/ 	.word	0xfffffffc


//--------------------- .text._Z15BlackScholesGPUPdS_S_S_S_ddi --------------------------
	.section	.text._Z15BlackScholesGPUPdS_S_S_S_ddi,"ax",@progbits
	.align	128
        .global         _Z15BlackScholesGPUPdS_S_S_S_ddi
        .type           _Z15BlackScholesGPUPdS_S_S_S_ddi,@function
        .size           _Z15BlackScholesGPUPdS_S_S_S_ddi,(.L_x_26 - _Z15BlackScholesGPUPdS_S_S_S_ddi)
        .other          _Z15BlackScholesGPUPdS_S_S_S_ddi,@"STO_CUDA_ENTRY STV_DEFAULT"
_Z15BlackScholesGPUPdS_S_S_S_ddi:
.text._Z15BlackScholesGPUPdS_S_S_S_ddi:
[----:B------:R-:W-:Y:S01]  /*0000*/  LDC R1, c[0x0][0x37c] ;  /* 0x0000df00ff017b82 */ /* 0x000fe20000000800 */
[----:B------:R-:W0:Y:S01]  /*0010*/  S2R R3, SR_CTAID.X ;  /* 0x0000000000037919 */ /* 0x000e220000002500 */
[----:B------:R-:W0:Y:S01]  /*0020*/  LDCU UR4, c[0x0][0x360] ;  /* 0x00006c00ff0477ac */ /* 0x000e220008000800 */
[----:B------:R-:W0:Y:S01]  /*0030*/  S2R R0, SR_TID.X ;  /* 0x0000000000007919 */ /* 0x000e220000002100 */
[----:B------:R-:W1:Y:S01]  /*0040*/  LDCU UR5, c[0x0][0x3b8] ;  /* 0x00007700ff0577ac */ /* 0x000e620008000800 */
[----:B0-----:R-:W-:-:S05]  /*0050*/  IMAD R3, R3, UR4, R0 ;  /* 0x0000000403037c24 */ /* 0x001fca000f8e0200 */
[----:B-1----:R-:W-:-:S13]  /*0060*/  ISETP.GE.AND P0, PT, R3, UR5, PT ;  /* 0x0000000503007c0c */ /* 0x002fda000bf06270 */
[----:B------:R-:W-:Y:S05]  /*0070*/  @P0 EXIT ;  /* 0x000000000000094d */ /* 0x000fea0003800000 */
[----:B------:R-:W0:Y:S01]  /*0080*/  LDC.64 R6, c[0x0][0x3a0] ;  /* 0x0000e800ff067b82 */ /* 0x000e220000000a00 */
[----:B------:R-:W1:Y:S07]  /*0090*/  LDCU.64 UR4, c[0x0][0x358] ;  /* 0x00006b00ff0477ac */ /* 0x000e6e0008000a00 */
[----:B------:R-:W2:Y:S08]  /*00a0*/  LDC.64 R8, c[0x0][0x390] ;  /* 0x0000e400ff087b82 */ /* 0x000eb00000000a00 */
[----:B------:R-:W3:Y:S01]  /*00b0*/  LDC.64 R10, c[0x0][0x398] ;  /* 0x0000e600ff0a7b82 */ /* 0x000ee20000000a00 */
[----:B0-----:R-:W-:-:S07]  /*00c0*/  IMAD.WIDE R6, R3, 0x8, R6 ;  /* 0x0000000803067825 */ /* 0x001fce00078e0206 */
[----:B------:R-:W0:Y:S01]  /*00d0*/  LDC.64 R12, c[0x0][0x380] ;  /* 0x0000e000ff0c7b82 */ /* 0x000e220000000a00 */
[----:B-1----:R-:W4:Y:S01]  /*00e0*/  LDG.E.64 R6, desc[UR4][R6.64] ;  /* 0x0000000406067981 */ /* 0x002f22000c1e1b00 */
[----:B--2---:R-:W-:-:S06]  /*00f0*/  IMAD.WIDE R8, R3, 0x8, R8 ;  /* 0x0000000803087825 */ /* 0x004fcc00078e0208 */
[----:B------:R-:W1:Y:S01]  /*0100*/  LDC.64 R14, c[0x0][0x388] ;  /* 0x0000e200ff0e7b82 */ /* 0x000e620000000a00 */
[----:B------:R-:W5:Y:S01]  /*0110*/  LDG.E.64 R8, desc[UR4][R8.64] ;  /* 0x0000000408087981 */ /* 0x000f62000c1e1b00 */
[----:B---3--:R-:W-:-:S06]  /*0120*/  IMAD.WIDE R10, R3, 0x8, R10 ;  /* 0x00000008030a7825 */ /* 0x008fcc00078e020a */
[----:B------:R-:W5:Y:S01]  /*0130*/  LDG.E.64 R10, desc[UR4][R10.64] ;  /* 0x000000040a0a7981 */ /* 0x000f62000c1e1b00 */
[----:B------:R-:W-:Y:S01]  /*0140*/  BSSY.RECONVERGENT B0, `(.L_x_0) ;  /* 0x000000f000007945 */ /* 0x000fe20003800200 */
[----:B0-----:R-:W-:-:S04]  /*0150*/  IMAD.WIDE R12, R3, 0x8, R12 ;  /* 0x00000008030c7825 */ /* 0x001fc800078e020c */
[----:B-1----:R-:W-:Y:S01]  /*0160*/  IMAD.WIDE R14, R3, 0x8, R14 ;  /* 0x00000008030e7825 */ /* 0x002fe200078e020e */
[----:B----4-:R-:W0:Y:S03]  /*0170*/  F2F.F32.F64 R0, R6 ;  /* 0x0000000600007310 */ /* 0x010e260000301000 */
[----:B0-----:R-:W-:-:S05]  /*0180*/  VIADD R2, R0, 0xf3000000 ;  /* 0xf300000000027836 */ /* 0x001fca0000000000 */
[----:B------:R0:W1:Y:S01]  /*0190*/  MUFU.RSQ R5, R0 ;  /* 0x0000000000057308 */ /* 0x0000620000001400 */
[----:B------:R-:W-:-:S13]  /*01a0*/  ISETP.GT.U32.AND P0, PT, R2, 0x727fffff, PT ;  /* 0x727fffff0200780c */ /* 0x000fda0003f04070 */
[----:B0-----:R-:W-:Y:S05]  /*01b0*/  @!P0 BRA `(.L_x_1) ;  /* 0x00000000000c8947 */ /* 0x001fea0003800000 */
[----:B------:R-:W-:-:S07]  /*01c0*/  MOV R17, 0x1e0 ;  /* 0x000001e000117802 */ /* 0x000fce0000000f00 */
[----:B-1---5:R-:W-:Y:S05]  /*01d0*/  CALL.REL.NOINC `($__internal_2_$__cuda_sm20_sqrt_rn_f32_slowpath) ;  /* 0x0000001400107944 */ /* 0x022fea0003c00000 */
[----:B------:R-:W-:Y:S05]  /*01e0*/  BRA `(.L_x_2) ;  /* 0x0000000000107947 */ /* 0x000fea0003800000 */
.L_x_1:
[----:B-1----:R-:W-:Y:S01]  /*01f0*/  FMUL.FTZ R3, R0, R5 ;  /* 0x0000000500037220 */ /* 0x002fe20000410000 */
[----:B------:R-:W-:-:S03]  /*0200*/  FMUL.FTZ R5, R5, 0.5 ;  /* 0x3f00000005057820 */ /* 0x000fc60000410000 */
[----:B------:R-:W-:-:S04]  /*0210*/  FFMA R0, -R3, R3, R0 ;  /* 0x0000000303007223 */ /* 0x000fc80000000100 */
[----:B------:R-:W-:-:S07]  /*0220*/  FFMA R18, R0, R5, R3 ;  /* 0x0000000500127223 */ /* 0x000fce0000000003 */
.L_x_2:
[----:B------:R-:W-:Y:S05]  /*0230*/  BSYNC.RECONVERGENT B0 ;  /* 0x0000000000007941 */ /* 0x000fea0003800200 */
.L_x_0:
[----:B-----5:R-:W0:Y:S01]  /*0240*/  MUFU.RCP64H R3, R11 ;  /* 0x0000000b00037308 */ /* 0x020e220000001800 */
[----:B------:R-:W-:Y:S01]  /*0250*/  IMAD.MOV.U32 R2, RZ, RZ, 0x1 ;  /* 0x00000001ff027424 */ /* 0x000fe200078e00ff */
[----:B------:R-:W-:Y:S01]  /*0260*/  FSETP.GEU.AND P1, PT, |R9|, 6.5827683646048100446e-37, PT ;  /* 0x036000000900780b */ /* 0x000fe20003f2e200 */
[----:B------:R-:W-:Y:S05]  /*0270*/  BSSY.RECONVERGENT B0, `(.L_x_3) ;  /* 0x0000015000007945 */ /* 0x000fea0003800200 */
[----:B------:R-:W1:Y:S01]  /*0280*/  F2F.F64.F32 R18, R18 ;  /* 0x0000001200127310 */ /* 0x000e620000201800 */
[----:B0-----:R-:W-:-:S08]  /*0290*/  DFMA R4, -R10, R2, 1 ;  /* 0x3ff000000a04742b */ /* 0x001fd00000000102 */
[----:B------:R-:W-:-:S08]  /*02a0*/  DFMA R4, R4, R4, R4 ;  /* 0x000000040404722b */ /* 0x000fd00000000004 */
[----:B------:R-:W-:-:S08]  /*02b0*/  DFMA R4, R2, R4, R2 ;  /* 0x000000040204722b */ /* 0x000fd00000000002 */
[----:B------:R-:W-:-:S08]  /*02c0*/  DFMA R2, -R10, R4, 1 ;  /* 0x3ff000000a02742b */ /* 0x000fd00000000104 */
[----:B------:R-:W-:-:S08]  /*02d0*/  DFMA R2, R4, R2, R4 ;  /* 0x000000020402722b */ /* 0x000fd00000000004 */
[----:B------:R-:W-:-:S08]  /*02e0*/  DMUL R4, R8, R2 ;  /* 0x0000000208047228 */ /* 0x000fd00000000000 */
[----:B------:R-:W-:-:S08]  /*02f0*/  DFMA R16, -R10, R4, R8 ;  /* 0x000000040a10722b */ /* 0x000fd00000000108 */
[----:B------:R-:W-:-:S10]  /*0300*/  DFMA R2, R2, R16, R4 ;  /* 0x000000100202722b */ /* 0x000fd40000000004 */
[----:B------:R-:W-:-:S05]  /*0310*/  FFMA R0, RZ, R11, R3 ;  /* 0x0000000bff007223 */ /* 0x000fca0000000003 */
[----:B------:R-:W-:-:S13]  /*0320*/  FSETP.GT.AND P0, PT, |R0|, 1.469367938527859385e-39, PT ;  /* 0x001000000000780b */ /* 0x000fda0003f04200 */
[----:B-1----:R-:W-:Y:S05]  /*0330*/  @P0 BRA P1, `(.L_x_4) ;  /* 0x0000000000200947 */ /* 0x002fea0000800000 */
[----:B------:R-:W-:Y:S01]  /*0340*/  IMAD.MOV.U32 R20, RZ, RZ, R8 ;  /* 0x000000ffff147224 */ /* 0x000fe200078e0008 */
[----:B------:R-:W-:Y:S01]  /*0350*/  MOV R4, R10 ;  /* 0x0000000a00047202 */ /* 0x000fe20000000f00 */
[----:B------:R-:W-:Y:S01]  /*0360*/  IMAD.MOV.U32 R21, RZ, RZ, R9 ;  /* 0x000000ffff157224 */ /* 0x000fe200078e0009 */
[----:B------:R-:W-:Y:S01]  /*0370*/  MOV R0, 0x3a0 ;  /* 0x000003a000007802 */ /* 0x000fe20000000f00 */
[----:B------:R-:W-:-:S07]  /*0380*/  IMAD.MOV.U32 R5, RZ, RZ, R11 ;  /* 0x000000ffff057224 */ /* 0x000fce00078e000b */
[----:B------:R-:W-:Y:S05]  /*0390*/  CALL.REL.NOINC `($__internal_0_$__cuda_sm20_div_rn_f64_full) ;  /* 0x0000000800607944 */ /* 0x000fea0003c00000 */
[----:B------:R-:W-:Y:S02]  /*03a0*/  IMAD.MOV.U32 R2, RZ, RZ, R24 ;  /* 0x000000ffff027224 */ /* 0x000fe400078e0018 */
[----:B------:R-:W-:-:S07]  /*03b0*/  IMAD.MOV.U32 R3, RZ, RZ, R25 ;  /* 0x000000ffff037224 */ /* 0x000fce00078e0019 */
.L_x_4:
[----:B------:R-:W-:Y:S05]  /*03c0*/  BSYNC.RECONVERGENT B0 ;  /* 0x0000000000007941 */ /* 0x000fea0003800200 */
.L_x_3:
[----:B------:R-:W0:Y:S01]  /*03d0*/  LDC.64 R20, c[0x0][0x3b0] ;  /* 0x0000ec00ff147b82 */ /* 0x000e220000000a00 */
[----:B------:R-:W1:Y:S01]  /*03e0*/  F2F.F32.F64 R0, R2 ;  /* 0x0000000200007310 */ /* 0x000e620000301000 */
[----:B------:R-:W-:Y:S01]  /*03f0*/  IMAD.MOV.U32 R4, RZ, RZ, 0x1 ;  /* 0x00000001ff047424 */ /* 0x000fe200078e00ff */
[----:B------:R-:W2:Y:S01]  /*0400*/  LDCU.64 UR6, c[0x0][0x3a8] ;  /* 0x00007500ff0677ac */ /* 0x000ea20008000a00 */
[----:B------:R-:W-:Y:S01]  /*0410*/  BSSY.RECONVERGENT B0, `(.L_x_5) ;  /* 0x0000020000007945 */ /* 0x000fe20003800200 */
[----:B-1----:R-:W-:Y:S01]  /*0420*/  FSETP.GEU.AND P0, PT, |R0|, 1.175494350822287508e-38, PT ;  /* 0x008000000000780b */ /* 0x002fe20003f0e200 */
[----:B0-----:R-:W-:-:S12]  /*0430*/  DMUL R18, R18, R20 ;  /* 0x0000001412127228 */ /* 0x001fd80000000000 */
[----:B------:R-:W-:Y:S01]  /*0440*/  @!P0 FMUL R0, R0, 16777216 ;  /* 0x4b80000000008820 */ /* 0x000fe20000400000 */
[----:B------:R-:W0:Y:S08]  /*0450*/  MUFU.RCP64H R5, R19 ;  /* 0x0000001300057308 */ /* 0x000e300000001800 */
[----:B------:R-:W1:Y:S01]  /*0460*/  MUFU.LG2 R22, R0 ;  /* 0x0000000000167308 */ /* 0x000e620000000c00 */
[----:B0-----:R-:W-:-:S08]  /*0470*/  DFMA R16, -R18, R4, 1 ;  /* 0x3ff000001210742b */ /* 0x001fd00000000104 */
[----:B------:R-:W-:Y:S01]  /*0480*/  DFMA R16, R16, R16, R16 ;  /* 0x000000101010722b */ /* 0x000fe20000000010 */
[----:B-1----:R-:W-:-:S04]  /*0490*/  @!P0 FADD R22, R22, -24 ;  /* 0xc1c0000016168421 */ /* 0x002fc80000000000 */
[----:B------:R-:W-:-:S03]  /*04a0*/  FMUL R24, R22, 0.69314718246459960938 ;  /* 0x3f31721816187820 */ /* 0x000fc60000400000 */
[----:B------:R-:W-:Y:S01]  /*04b0*/  DFMA R16, R4, R16, R4 ;  /* 0x000000100410722b */ /* 0x000fe20000000004 */
[----:B------:R-:W0:Y:S01]  /*04c0*/  F2F.F64.F32 R2, R24 ;  /* 0x0000001800027310 */ /* 0x000e220000201800 */
[----:B------:R-:W-:-:S08]  /*04d0*/  DMUL R4, R20, 0.5 ;  /* 0x3fe0000014047828 */ /* 0x000fd00000000000 */
[----:B--2---:R-:W-:Y:S02]  /*04e0*/  DFMA R4, R4, R20, UR6 ;  /* 0x0000000604047e2b */ /* 0x004fe40008000014 */
[----:B------:R-:W-:-:S06]  /*04f0*/  DFMA R20, -R18, R16, 1 ;  /* 0x3ff000001214742b */ /* 0x000fcc0000000110 */
[----:B0-----:R-:W-:Y:S02]  /*0500*/  DFMA R22, R6, R4, R2 ;  /* 0x000000040616722b */ /* 0x001fe40000000002 */
[----:B------:R-:W-:-:S08]  /*0510*/  DFMA R20, R16, R20, R16 ;  /* 0x000000141014722b */ /* 0x000fd00000000010 */
[----:B------:R-:W-:Y:S01]  /*0520*/  DMUL R2, R22, R20 ;  /* 0x0000001416027228 */ /* 0x000fe20000000000 */
[----:B------:R-:W-:-:S07]  /*0530*/  FSETP.GEU.AND P1, PT, |R23|, 6.5827683646048100446e-37, PT ;  /* 0x036000001700780b */ /* 0x000fce0003f2e200 */
[----:B------:R-:W-:-:S08]  /*0540*/  DFMA R4, -R18, R2, R22 ;  /* 0x000000021204722b */ /* 0x000fd00000000116 */
[----:B------:R-:W-:-:S10]  /*0550*/  DFMA R2, R20, R4, R2 ;  /* 0x000000041402722b */ /* 0x000fd40000000002 */
[----:B------:R-:W-:-:S05]  /*0560*/  FFMA R0, RZ, R19, R3 ;  /* 0x00000013ff007223 */ /* 0x000fca0000000003 */
[----:B------:R-:W-:-:S13]  /*0570*/  FSETP.GT.AND P0, PT, |R0|, 1.469367938527859385e-39, PT ;  /* 0x001000000000780b */ /* 0x000fda0003f04200 */
[----:B------:R-:W-:Y:S05]  /*0580*/  @P0 BRA P1, `(.L_x_6) ;  /* 0x0000000000200947 */ /* 0x000fea0000800000 */
[----:B------:R-:W-:Y:S01]  /*0590*/  MOV R20, R22 ;  /* 0x0000001600147202 */ /* 0x000fe20000000f00 */
[----:B------:R-:W-:Y:S01]  /*05a0*/  IMAD.MOV.U32 R21, RZ, RZ, R23 ;  /* 0x000000ffff157224 */ /* 0x000fe200078e0017 */
[----:B------:R-:W-:Y:S01]  /*05b0*/  MOV R0, 0x5f0 ;  /* 0x000005f000007802 */ /* 0x000fe20000000f00 */
[----:B------:R-:W-:Y:S02]  /*05c0*/  IMAD.MOV.U32 R4, RZ, RZ, R18 ;  /* 0x000000ffff047224 */ /* 0x000fe400078e0012 */
[----:B------:R-:W-:-:S07]  /*05d0*/  IMAD.MOV.U32 R5, RZ, RZ, R19 ;  /* 0x000000ffff057224 */ /* 0x000fce00078e0013 */
[----:B------:R-:W-:Y:S05]  /*05e0*/  CALL.REL.NOINC `($__internal_0_$__cuda_sm20_div_rn_f64_full) ;  /* 0x0000000400cc7944 */ /* 0x000fea0003c00000 */
[----:B------:R-:W-:Y:S01]  /*05f0*/  IMAD.MOV.U32 R2, RZ, RZ, R24 ;  /* 0x000000ffff027224 */ /* 0x000fe200078e0018 */
[----:B------:R-:W-:-:S07]  /*0600*/  MOV R3, R25 ;  /* 0x0000001900037202 */ /* 0x000fce0000000f00 */
.L_x_6:
[----:B------:R-:W-:Y:S05]  /*0610*/  BSYNC.RECONVERGENT B0 ;  /* 0x0000000000007941 */ /* 0x000fea0003800200 */
.L_x_5:
[----:B------:R-:W0:Y:S01]  /*0620*/  F2F.F32.F64 R0, R2 ;  /* 0x0000000200007310 */ /* 0x000e220000301000 */
[----:B------:R-:W-:Y:S01]  /*0630*/  IMAD.MOV.U32 R5, RZ, RZ, 0x3e6d3389 ;  /* 0x3e6d3389ff057424 */ /* 0x000fe200078e00ff */
[----:B------:R-:W-:Y:S01]  /*0640*/  BSSY.RECONVERGENT B0, `(.L_x_7) ;  /* 0x000000f000007945 */ /* 0x000fe20003800200 */
[----:B------:R-:W-:Y:S02]  /*0650*/  DADD R18, -R18, R2 ;  /* 0x0000000012127229 */ /* 0x000fe40000000102 */
[----:B0-----:R-:W-:-:S04]  /*0660*/  FFMA R17, |R0|, R5, 1 ;  /* 0x3f80000000117423 */ /* 0x001fc80000000205 */
[----:B------:R-:W-:-:S05]  /*0670*/  VIADD R0, R17, 0x1800000 ;  /* 0x0180000011007836 */ /* 0x000fca0000000000 */
[----:B------:R-:W-:-:S04]  /*0680*/  LOP3.LUT R0, R0, 0x7f800000, RZ, 0xc0, !PT ;  /* 0x7f80000000007812 */ /* 0x000fc800078ec0ff */
[----:B------:R-:W-:-:S13]  /*0690*/  ISETP.GT.U32.AND P0, PT, R0, 0x1ffffff, PT ;  /* 0x01ffffff0000780c */ /* 0x000fda0003f04070 */
[----:B------:R-:W-:Y:S05]  /*06a0*/  @P0 BRA `(.L_x_8) ;  /* 0x0000000000100947 */ /* 0x000fea0003800000 */
[----:B------:R-:W-:Y:S01]  /*06b0*/  IMAD.MOV.U32 R0, RZ, RZ, R17 ;  /* 0x000000ffff007224 */ /* 0x000fe200078e0011 */
[----:B------:R-:W-:-:S07]  /*06c0*/  MOV R16, 0x6e0 ;  /* 0x000006e000107802 */ /* 0x000fce0000000f00 */
[----:B------:R-:W-:Y:S05]  /*06d0*/  CALL.REL.NOINC `($__internal_1_$__cuda_sm20_rcp_rn_f32_slowpath) ;  /* 0x0000000800fc7944 */ /* 0x000fea0003c00000 */
[----:B------:R-:W-:Y:S05]  /*06e0*/  BRA `(.L_x_9) ;  /* 0x0000000000107947 */ /* 0x000fea0003800000 */
.L_x_8:
[----:B------:R-:W0:Y:S02]  /*06f0*/  MUFU.RCP R0, R17 ;  /* 0x0000001100007308 */ /* 0x000e240000001000 */
[----:B0-----:R-:W-:-:S04]  /*0700*/  FFMA R4, R17, R0, -1 ;  /* 0xbf80000011047423 */ /* 0x001fc80000000000 */
[----:B------:R-:W-:-:S04]  /*0710*/  FADD.FTZ R5, -R4, -RZ ;  /* 0x800000ff04057221 */ /* 0x000fc80000010100 */
[----:B------:R-:W-:-:S07]  /*0720*/  FFMA R0, R0, R5, R0 ;  /* 0x0000000500007223 */ /* 0x000fce0000000000 */
.L_x_9:
[----:B------:R-:W-:Y:S05]  /*0730*/  BSYNC.RECONVERGENT B0 ;  /* 0x0000000000007941 */ /* 0x000fea0003800200 */
.L_x_7:
[----:B------:R-:W-:Y:S01]  /*0740*/  DMUL R4, R2, -0.5 ;  /* 0xbfe0000002047828 */ /* 0x000fe20000000000 */
[----:B------:R-:W-:Y:S01]  /*0750*/  IMAD.MOV.U32 R20, RZ, RZ, 0x40000000 ;  /* 0x40000000ff147424 */ /* 0x000fe200078e00ff */
[----:B------:R-:W-:Y:S01]  /*0760*/  MOV R21, 0x3ffd23dd ;  /* 0x3ffd23dd00157802 */ /* 0x000fe20000000f00 */
[----:B------:R-:W-:Y:S01]  /*0770*/  UMOV UR6, 0xe0000000 ;  /* 0xe000000000067882 */ /* 0x000fe20000000000 */
[----:B------:R-:W-:Y:S01]  /*0780*/  UMOV UR7, 0x3ff548cd ;  /* 0x3ff548cd00077882 */ /* 0x000fe20000000000 */
[----:B------:R-:W-:Y:S03]  /*0790*/  BSSY.RECONVERGENT B0, `(.L_x_10) ;  /* 0x0000028000007945 */ /* 0x000fe60003800200 */
[----:B------:R-:W-:Y:S02]  /*07a0*/  DMUL R16, R4, R2 ;  /* 0x0000000204107228 */ /* 0x000fe40000000000 */
[----:B------:R-:W0:Y:S08]  /*07b0*/  F2F.F64.F32 R4, R0 ;  /* 0x0000000000047310 */ /* 0x000e300000201800 */
[----:B------:R-:W1:Y:S01]  /*07c0*/  F2F.F32.F64 R16, R16 ;  /* 0x0000001000107310 */ /* 0x000e620000301000 */
[----:B0-----:R-:W-:Y:S01]  /*07d0*/  DFMA R20, R4, UR6, -R20 ;  /* 0x0000000604147c2b */ /* 0x001fe20008000814 */
[----:B------:R-:W-:-:S06]  /*07e0*/  UMOV UR7, 0x3fd6d1f0 ;  /* 0x3fd6d1f000077882 */ /* 0x000fcc0000000000 */
[----:B------:R-:W-:Y:S01]  /*07f0*/  F2F.F32.F64 R0, R18 ;  /* 0x0000001200007310 */ /* 0x000fe20000301000 */
[----:B-1----:R-:W-:Y:S01]  /*0800*/  FMUL R22, R16, 1.4426950216293334961 ;  /* 0x3fb8aa3b10167820 */ /* 0x002fe20000400000 */
[----:B------:R-:W-:-:S04]  /*0810*/  DFMA R20, R4, R20, 1.7814779281616210938 ;  /* 0x3ffc80ef0414742b */ /* 0x000fc80000000014 */
[----:B------:R-:W-:-:S04]  /*0820*/  FSETP.GEU.AND P0, PT, R22, -126, PT ;  /* 0xc2fc00001600780b */ /* 0x000fc80003f0e000 */
[----:B------:R-:W-:Y:S01]  /*0830*/  DFMA R20, R4, R20, -UR6 ;  /* 0x8000000604147e2b */ /* 0x000fe20008000014 */
[----:B------:R-:W-:Y:S01]  /*0840*/  UMOV UR6, 0x40000000 ;  /* 0x4000000000067882 */ /* 0x000fe20000000000 */
[----:B------:R-:W-:-:S06]  /*0850*/  UMOV UR7, 0x3fd470bf ;  /* 0x3fd470bf00077882 */ /* 0x000fcc0000000000 */
[----:B------:R-:W-:Y:S01]  /*0860*/  DFMA R20, R4, R20, UR6 ;  /* 0x0000000604147e2b */ /* 0x000fe20008000014 */
[----:B------:R-:W-:Y:S01]  /*0870*/  @!P0 FMUL R22, R22, 0.5 ;  /* 0x3f00000016168820 */ /* 0x000fe20000400000 */
[----:B------:R-:W-:-:S03]  /*0880*/  UMOV UR7, 0x3fd98845 ;  /* 0x3fd9884500077882 */ /* 0x000fc60000000000 */
[----:B------:R-:W0:Y:S03]  /*0890*/  MUFU.EX2 R23, R22 ;  /* 0x0000001600177308 */ /* 0x000e260000000800 */
[----:B------:R-:W-:Y:S01]  /*08a0*/  DMUL R20, R4, R20 ;  /* 0x0000001404147228 */ /* 0x000fe20000000000 */
[----:B------:R-:W-:Y:S02]  /*08b0*/  IMAD.MOV.U32 R5, RZ, RZ, 0x3e6d3389 ;  /* 0x3e6d3389ff057424 */ /* 0x000fe400078e00ff */
[----:B0-----:R-:W-:Y:S01]  /*08c0*/  @!P0 FMUL R23, R23, R23 ;  /* 0x0000001717178220 */ /* 0x001fe20000400000 */
[----:B------:R-:W-:-:S03]  /*08d0*/  DSETP.GT.AND P0, PT, R2, RZ, PT ;  /* 0x000000ff0200722a */ /* 0x000fc60003f04000 */
[----:B------:R-:W0:Y:S02]  /*08e0*/  F2F.F64.F32 R16, R23 ;  /* 0x0000001700107310 */ /* 0x000e240000201800 */
[----:B0-----:R-:W-:-:S08]  /*08f0*/  DMUL R16, R16, UR6 ;  /* 0x0000000610107c28 */ /* 0x001fd00008000000 */
[----:B------:R-:W-:Y:S01]  /*0900*/  DMUL R16, R16, R20 ;  /* 0x0000001410107228 */ /* 0x000fe20000000000 */
[----:B------:R-:W-:-:S04]  /*0910*/  FFMA R21, |R0|, R5, 1 ;  /* 0x3f80000000157423 */ /* 0x000fc80000000205 */
[----:B------:R-:W-:-:S03]  /*0920*/  VIADD R0, R21, 0x1800000 ;  /* 0x0180000015007836 */ /* 0x000fc60000000000 */
[----:B------:R-:W-:Y:S02]  /*0930*/  DADD R4, -R16, 1 ;  /* 0x3ff0000010047429 */ /* 0x000fe40000000100 */
[----:B------:R-:W-:-:S04]  /*0940*/  LOP3.LUT R0, R0, 0x7f800000, RZ, 0xc0, !PT ;  /* 0x7f80000000007812 */ /* 0x000fc800078ec0ff */
[----:B------:R-:W-:-:S04]  /*0950*/  ISETP.GT.U32.AND P1, PT, R0, 0x1ffffff, PT ;  /* 0x01ffffff0000780c */ /* 0x000fc80003f24070 */
[----:B------:R-:W-:Y:S02]  /*0960*/  FSEL R2, R4, R16, P0 ;  /* 0x0000001004027208 */ /* 0x000fe40000000000 */
[----:B------:R-:W-:-:S07]  /*0970*/  FSEL R3, R5, R17, P0 ;  /* 0x0000001105037208 */ /* 0x000fce0000000000 */
[----:B------:R-:W-:Y:S05]  /*0980*/  @P1 BRA `(.L_x_11) ;  /* 0x0000000000101947 */ /* 0x000fea0003800000 */
[----:B------:R-:W-:Y:S01]  /*0990*/  IMAD.MOV.U32 R0, RZ, RZ, R21 ;  /* 0x000000ffff007224 */ /* 0x000fe200078e0015 */
[----:B------:R-:W-:-:S07]  /*09a0*/  MOV R16, 0x9c0 ;  /* 0x000009c000107802 */ /* 0x000fce0000000f00 */
[----:B------:R-:W-:Y:S05]  /*09b0*/  CALL.REL.NOINC `($__internal_1_$__cuda_sm20_rcp_rn_f32_slowpath) ;  /* 0x0000000800447944 */ /* 0x000fea0003c00000 */
[----:B------:R-:W-:Y:S05]  /*09c0*/  BRA `(.L_x_12) ;  /* 0x0000000000107947 */ /* 0x000fea0003800000 */
.L_x_11:
[----:B------:R-:W0:Y:S02]  /*09d0*/  MUFU.RCP R0, R21 ;  /* 0x0000001500007308 */ /* 0x000e240000001000 */
[----:B0-----:R-:W-:-:S04]  /*09e0*/  FFMA R4, R21, R0, -1 ;  /* 0xbf80000015047423 */ /* 0x001fc80000000000 */
[----:B------:R-:W-:-:S04]  /*09f0*/  FADD.FTZ R5, -R4, -RZ ;  /* 0x800000ff04057221 */ /* 0x000fc80000010100 */
[----:B------:R-:W-:-:S07]  /*0a00*/  FFMA R0, R0, R5, R0 ;  /* 0x0000000500007223 */ /* 0x000fce0000000000 */
.L_x_12:
[----:B------:R-:W-:Y:S05]  /*0a10*/  BSYNC.RECONVERGENT B0 ;  /* 0x0000000000007941 */ /* 0x000fea0003800200 */
.L_x_10:
[C---:B------:R-:W-:Y:S01]  /*0a20*/  DMUL R4, R18.reuse, -0.5 ;  /* 0xbfe0000012047828 */ /* 0x040fe20000000000 */
[----:B------:R-:W0:Y:S07]  /*0a30*/  LDCU.64 UR6, c[0x0][0x3a8] ;  /* 0x00007500ff0677ac */ /* 0x000e2e0008000a00 */
[----:B------:R-:W-:Y:S02]  /*0a40*/  DMUL R16, R18, R4 ;  /* 0x0000000412107228 */ /* 0x000fe40000000000 */
[----:B------:R-:W1:Y:S08]  /*0a50*/  F2F.F64.F32 R4, R0 ;  /* 0x0000000000047310 */ /* 0x000e700000201800 */
[----:B------:R-:W2:Y:S01]  /*0a60*/  F2F.F32.F64 R16, R16 ;  /* 0x0000001000107310 */ /* 0x000ea20000301000 */
[----:B0-----:R-:W-:Y:S01]  /*0a70*/  DMUL R20, R6, -UR6 ;  /* 0x8000000606147c28 */ /* 0x001fe20008000000 */
[----:B------:R-:W-:Y:S01]  /*0a80*/  UMOV UR6, 0xe0000000 ;  /* 0xe000000000067882 */ /* 0x000fe20000000000 */
[----:B------:R-:W-:Y:S01]  /*0a90*/  IMAD.MOV.U32 R6, RZ, RZ, 0x40000000 ;  /* 0x40000000ff067424 */ /* 0x000fe200078e00ff */
[----:B------:R-:W-:Y:S01]  /*0aa0*/  MOV R7, 0x3ffd23dd ;  /* 0x3ffd23dd00077802 */ /* 0x000fe20000000f00 */
[----:B------:R-:W-:-:S05]  /*0ab0*/  UMOV UR7, 0x3ff548cd ;  /* 0x3ff548cd00077882 */ /* 0x000fca0000000000 */
[----:B-1----:R-:W-:Y:S01]  /*0ac0*/  DFMA R6, R4, UR6, -R6 ;  /* 0x0000000604067c2b */ /* 0x002fe20008000806 */
[----:B------:R-:W0:Y:S01]  /*0ad0*/  F2F.F32.F64 R20, R20 ;  /* 0x0000001400147310 */ /* 0x000e220000301000 */
[----:B------:R-:W-:Y:S01]  /*0ae0*/  UMOV UR7, 0x3fd6d1f0 ;  /* 0x3fd6d1f000077882 */ /* 0x000fe20000000000 */
[----:B--2---:R-:W-:-:S05]  /*0af0*/  FMUL R22, R16, 1.4426950216293334961 ;  /* 0x3fb8aa3b10167820 */ /* 0x004fca0000400000 */
[----:B------:R-:W-:Y:S01]  /*0b00*/  DFMA R6, R4, R6, 1.7814779281616210938 ;  /* 0x3ffc80ef0406742b */ /* 0x000fe20000000006 */
[----:B------:R-:W-:Y:S01]  /*0b10*/  FSETP.GEU.AND P0, PT, R22, -126, PT ;  /* 0xc2fc00001600780b */ /* 0x000fe20003f0e000 */
[----:B0-----:R-:W-:-:S06]  /*0b20*/  FMUL R24, R20, 1.4426950216293334961 ;  /* 0x3fb8aa3b14187820 */ /* 0x001fcc0000400000 */
[----:B------:R-:W-:Y:S01]  /*0b30*/  DFMA R16, R4, R6, -UR6 ;  /* 0x8000000604107e2b */ /* 0x000fe20008000006 */
[----:B------:R-:W-:Y:S01]  /*0b40*/  UMOV UR6, 0x40000000 ;  /* 0x4000000000067882 */ /* 0x000fe20000000000 */
[----:B------:R-:W-:Y:S01]  /*0b50*/  UMOV UR7, 0x3fd470bf ;  /* 0x3fd470bf00077882 */ /* 0x000fe20000000000 */
[----:B------:R-:W-:-:S03]  /*0b60*/  FSETP.GEU.AND P1, PT, R24, -126, PT ;  /* 0xc2fc00001800780b */ /* 0x000fc60003f2e000 */
[----:B------:R-:W-:Y:S02]  /*0b70*/  @!P0 FMUL R22, R22, 0.5 ;  /* 0x3f00000016168820 */ /* 0x000fe40000400000 */
[C---:B------:R-:W-:Y:S01]  /*0b80*/  DFMA R16, R4.reuse, R16, UR6 ;  /* 0x0000000604107e2b */ /* 0x040fe20008000010 */
[----:B------:R-:W-:Y:S01]  /*0b90*/  UMOV UR7, 0x3fd98845 ;  /* 0x3fd9884500077882 */ /* 0x000fe20000000000 */
[----:B------:R-:W0:Y:S06]  /*0ba0*/  MUFU.EX2 R23, R22 ;  /* 0x0000001600177308 */ /* 0x000e2c0000000800 */
[----:B------:R-:W-:Y:S01]  /*0bb0*/  DMUL R16, R4, R16 ;  /* 0x0000001004107228 */ /* 0x000fe20000000000 */
[----:B------:R-:W-:-:S04]  /*0bc0*/  @!P1 FMUL R24, R24, 0.5 ;  /* 0x3f00000018189820 */ /* 0x000fc80000400000 */
[----:B------:R-:W1:Y:S01]  /*0bd0*/  MUFU.EX2 R0, R24 ;  /* 0x0000001800007308 */ /* 0x000e620000000800 */
[----:B0-----:R-:W-:Y:S01]  /*0be0*/  @!P0 FMUL R23, R23, R23 ;  /* 0x0000001717178220 */ /* 0x001fe20000400000 */
[----:B------:R-:W-:Y:S02]  /*0bf0*/  DSETP.GT.AND P0, PT, R18, RZ, PT ;  /* 0x000000ff1200722a */ /* 0x000fe40003f04000 */
[----:B------:R-:W-:-:S04]  /*0c00*/  DADD R18, -R2, 1 ;  /* 0x3ff0000002127429 */ /* 0x000fc80000000100 */
[----:B------:R-:W0:Y:S01]  /*0c10*/  F2F.F64.F32 R6, R23 ;  /* 0x0000001700067310 */ /* 0x000e220000201800 */
[----:B-1----:R-:W-:-:S03]  /*0c20*/  @!P1 FMUL R0, R0, R0 ;  /* 0x0000000000009220 */ /* 0x002fc60000400000 */
[----:B------:R-:W-:Y:S02]  /*0c30*/  DMUL R18, R8, R18 ;  /* 0x0000001208127228 */ /* 0x000fe40000000000 */
[----:B0-----:R-:W-:-:S08]  /*0c40*/  DMUL R6, R6, UR6 ;  /* 0x0000000606067c28 */ /* 0x001fd00008000000 */
[----:B------:R-:W-:Y:S01]  /*0c50*/  DMUL R6, R6, R16 ;  /* 0x0000001006067228 */ /* 0x000fe20000000000 */
[----:B------:R-:W0:Y:S07]  /*0c60*/  F2F.F64.F32 R16, R0 ;  /* 0x0000000000107310 */ /* 0x000e2e0000201800 */
[----:B------:R-:W-:Y:S02]  /*0c70*/  DADD R4, -R6, 1 ;  /* 0x3ff0000006047429 */ /* 0x000fe40000000100 */
[----:B0-----:R-:W-:-:S08]  /*0c80*/  DMUL R16, R10, R16 ;  /* 0x000000100a107228 */ /* 0x001fd00000000000 */
[----:B------:R-:W-:Y:S02]  /*0c90*/  FSEL R4, R4, R6, P0 ;  /* 0x0000000604047208 */ /* 0x000fe40000000000 */
[----:B------:R-:W-:-:S06]  /*0ca0*/  FSEL R5, R5, R7, P0 ;  /* 0x0000000705057208 */ /* 0x000fcc0000000000 */
[C---:B------:R-:W-:Y:S02]  /*0cb0*/  DMUL R6, R4.reuse, R16 ;  /* 0x0000001004067228 */ /* 0x040fe40000000000 */
[----:B------:R-:W-:-:S06]  /*0cc0*/  DADD R4, -R4, 1 ;  /* 0x3ff0000004047429 */ /* 0x000fcc0000000100 */
[----:B------:R-:W-:Y:S02]  /*0cd0*/  DFMA R6, R8, R2, -R6 ;  /* 0x000000020806722b */ /* 0x000fe40000000806 */
[----:B------:R-:W-:-:S05]  /*0ce0*/  DFMA R4, R16, R4, -R18 ;  /* 0x000000041004722b */ /* 0x000fca0000000812 */
[----:B------:R-:W-:Y:S04]  /*0cf0*/  STG.E.64 desc[UR4][R12.64], R6 ;  /* 0x000000060c007986 */ /* 0x000fe8000c101b04 */
[----:B------:R-:W-:Y:S01]  /*0d00*/  STG.E.64 desc[UR4][R14.64], R4 ;  /* 0x000000040e007986 */ /* 0x000fe2000c101b04 */
[----:B------:R-:W-:Y:S05]  /*0d10*/  EXIT ;  /* 0x000000000000794d */ /* 0x000fea0003800000 */
        .weak           $__internal_0_$__cuda_sm20_div_rn_f64_full
        .type           $__internal_0_$__cuda_sm20_div_rn_f64_full,@function
        .size           $__internal_0_$__cuda_sm20_div_rn_f64_full,($__internal_1_$__cuda_sm20_rcp_rn_f32_slowpath - $__internal_0_$__cuda_sm20_div_rn_f64_full)
$__internal_0_$__cuda_sm20_div_rn_f64_full:
[----:B------:R-:W-:Y:S01]  /*0d20*/  FSETP.GEU.AND P2, PT, |R21|, 1.469367938527859385e-39, PT ;  /* 0x001000001500780b */ /* 0x000fe20003f4e200 */
[----:B------:R-:W-:Y:S01]  /*0d30*/  IMAD.MOV.U32 R25, RZ, RZ, 0x1ca00000 ;  /* 0x1ca00000ff197424 */ /* 0x000fe200078e00ff */
[C---:B------:R-:W-:Y:S01]  /*0d40*/  FSETP.GEU.AND P0, PT, |R5|.reuse, 1.469367938527859385e-39, PT ;  /* 0x001000000500780b */ /* 0x040fe20003f0e200 */
[----:B------:R-:W-:Y:S01]  /*0d50*/  IMAD.MOV.U32 R2, RZ, RZ, R20 ;  /* 0x000000ffff027224 */ /* 0x000fe200078e0014 */
[----:B------:R-:W-:Y:S01]  /*0d60*/  LOP3.LUT R16, R5, 0x800fffff, RZ, 0xc0, !PT ;  /* 0x800fffff05107812 */ /* 0x000fe200078ec0ff */
[----:B------:R-:W-:Y:S01]  /*0d70*/  BSSY.RECONVERGENT B1, `(.L_x_13) ;  /* 0x0000052000017945 */ /* 0x000fe20003800200 */
[----:B------:R-:W-:Y:S02]  /*0d80*/  LOP3.LUT R24, R21, 0x7ff00000, RZ, 0xc0, !PT ;  /* 0x7ff0000015187812 */ /* 0x000fe400078ec0ff */
[----:B------:R-:W-:Y:S01]  /*0d90*/  LOP3.LUT R17, R16, 0x3ff00000, RZ, 0xfc, !PT ;  /* 0x3ff0000010117812 */ /* 0x000fe200078efcff */
[----:B------:R-:W-:Y:S01]  /*0da0*/  IMAD.MOV.U32 R16, RZ, RZ, R4 ;  /* 0x000000ffff107224 */ /* 0x000fe200078e0004 */
[C---:B------:R-:W-:Y:S01]  /*0db0*/  LOP3.LUT R27, R5.reuse, 0x7ff00000, RZ, 0xc0, !PT ;  /* 0x7ff00000051b7812 */ /* 0x040fe200078ec0ff */
[----:B------:R-:W-:Y:S01]  /*0dc0*/  IMAD.MOV.U32 R26, RZ, RZ, R24 ;  /* 0x000000ffff1a7224 */ /* 0x000fe200078e0018 */
[----:B------:R-:W-:Y:S01]  /*0dd0*/  MOV R22, 0x1 ;  /* 0x0000000100167802 */ /* 0x000fe20000000f00 */
[----:B------:R-:W-:Y:S01]  /*0de0*/  @!P2 IMAD.MOV.U32 R28, RZ, RZ, RZ ;  /* 0x000000ffff1ca224 */ /* 0x000fe200078e00ff */
[----:B------:R-:W-:Y:S01]  /*0df0*/  @!P2 LOP3.LUT R3, R5, 0x7ff00000, RZ, 0xc0, !PT ;  /* 0x7ff000000503a812 */ /* 0x000fe200078ec0ff */
[----:B------:R-:W-:Y:S01]  /*0e00*/  @!P0 DMUL R16, R4, 8.98846567431157953865e+307 ;  /* 0x7fe0000004108828 */ /* 0x000fe20000000000 */
[----:B------:R-:W-:-:S02]  /*0e10*/  ISETP.GE.U32.AND P1, PT, R24, R27, PT ;  /* 0x0000001b1800720c */ /* 0x000fc40003f26070 */
[----:B------:R-:W-:Y:S02]  /*0e20*/  @!P2 ISETP.GE.U32.AND P3, PT, R24, R3, PT ;  /* 0x000000031800a20c */ /* 0x000fe40003f66070 */
[C---:B------:R-:W-:Y:S01]  /*0e30*/  SEL R3, R25.reuse, 0x63400000, !P1 ;  /* 0x6340000019037807 */ /* 0x040fe20004800000 */
[----:B------:R-:W0:Y:S01]  /*0e40*/  MUFU.RCP64H R23, R17 ;  /* 0x0000001100177308 */ /* 0x000e220000001800 */
[----:B------:R-:W-:Y:S02]  /*0e50*/  @!P2 SEL R29, R25, 0x63400000, !P3 ;  /* 0x63400000191da807 */ /* 0x000fe40005800000 */
[--C-:B------:R-:W-:Y:S02]  /*0e60*/  LOP3.LUT R3, R3, 0x800fffff, R21.reuse, 0xf8, !PT ;  /* 0x800fffff03037812 */ /* 0x100fe400078ef815 */
[----:B------:R-:W-:Y:S02]  /*0e70*/  @!P2 LOP3.LUT R29, R29, 0x80000000, R21, 0xf8, !PT ;  /* 0x800000001d1da812 */ /* 0x000fe400078ef815 */
[----:B------:R-:W-:-:S02]  /*0e80*/  @!P0 LOP3.LUT R27, R17, 0x7ff00000, RZ, 0xc0, !PT ;  /* 0x7ff00000111b8812 */ /* 0x000fc400078ec0ff */
[----:B------:R-:W-:-:S06]  /*0e90*/  @!P2 LOP3.LUT R29, R29, 0x100000, RZ, 0xfc, !PT ;  /* 0x001000001d1da812 */ /* 0x000fcc00078efcff */
[----:B------:R-:W-:Y:S02]  /*0ea0*/  @!P2 DFMA R2, R2, 2, -R28 ;  /* 0x400000000202a82b */ /* 0x000fe4000000081c */
[----:B0-----:R-:W-:-:S08]  /*0eb0*/  DFMA R28, R22, -R16, 1 ;  /* 0x3ff00000161c742b */ /* 0x001fd00000000810 */
[----:B------:R-:W-:Y:S01]  /*0ec0*/  DFMA R28, R28, R28, R28 ;  /* 0x0000001c1c1c722b */ /* 0x000fe2000000001c */
[----:B------:R-:W-:-:S07]  /*0ed0*/  @!P2 LOP3.LUT R26, R3, 0x7ff00000, RZ, 0xc0, !PT ;  /* 0x7ff00000031aa812 */ /* 0x000fce00078ec0ff */
[----:B------:R-:W-:-:S08]  /*0ee0*/  DFMA R28, R22, R28, R22 ;  /* 0x0000001c161c722b */ /* 0x000fd00000000016 */
[----:B------:R-:W-:-:S08]  /*0ef0*/  DFMA R22, R28, -R16, 1 ;  /* 0x3ff000001c16742b */ /* 0x000fd00000000810 */
[----:B------:R-:W-:-:S08]  /*0f00*/  DFMA R22, R28, R22, R28 ;  /* 0x000000161c16722b */ /* 0x000fd0000000001c */
[----:B------:R-:W-:-:S08]  /*0f10*/  DMUL R28, R22, R2 ;  /* 0x00000002161c7228 */ /* 0x000fd00000000000 */
[----:B------:R-:W-:-:S08]  /*0f20*/  DFMA R30, R28, -R16, R2 ;  /* 0x800000101c1e722b */ /* 0x000fd00000000002 */
[----:B------:R-:W-:Y:S01]  /*0f30*/  DFMA R22, R22, R30, R28 ;  /* 0x0000001e1616722b */ /* 0x000fe2000000001c */
[----:B------:R-:W-:-:S05]  /*0f40*/  VIADD R28, R26, 0xffffffff ;  /* 0xffffffff1a1c7836 */ /* 0x000fca0000000000 */
[----:B------:R-:W-:Y:S01]  /*0f50*/  ISETP.GT.U32.AND P0, PT, R28, 0x7feffffe, PT ;  /* 0x7feffffe1c00780c */ /* 0x000fe20003f04070 */
[----:B------:R-:W-:-:S05]  /*0f60*/  VIADD R28, R27, 0xffffffff ;  /* 0xffffffff1b1c7836 */ /* 0x000fca0000000000 */
[----:B------:R-:W-:-:S13]  /*0f70*/  ISETP.GT.U32.OR P0, PT, R28, 0x7feffffe, P0 ;  /* 0x7feffffe1c00780c */ /* 0x000fda0000704470 */
[----:B------:R-:W-:Y:S05]  /*0f80*/  @P0 BRA `(.L_x_14) ;  /* 0x00000000006c0947 */ /* 0x000fea0003800000 */
[----:B------:R-:W-:Y:S01]  /*0f90*/  LOP3.LUT R21, R5, 0x7ff00000, RZ, 0xc0, !PT ;  /* 0x7ff0000005157812 */ /* 0x000fe200078ec0ff */
[----:B------:R-:W-:-:S03]  /*0fa0*/  IMAD.MOV.U32 R26, RZ, RZ, RZ ;  /* 0x000000ffff1a7224 */ /* 0x000fc600078e00ff */
[CC--:B------:R-:W-:Y:S02]  /*0fb0*/  VIADDMNMX R20, R24.reuse, -R21.reuse, 0xb9600000, !PT ;  /* 0xb960000018147446 */ /* 0x0c0fe40007800915 */
[----:B------:R-:W-:Y:S02]  /*0fc0*/  ISETP.GE.U32.AND P0, PT, R24, R21, PT ;  /* 0x000000151800720c */ /* 0x000fe40003f06070 */
[----:B------:R-:W-:Y:S02]  /*0fd0*/  VIMNMX R20, PT, PT, R20, 0x46a00000, PT ;  /* 0x46a0000014147848 */ /* 0x000fe40003fe0100 */
[----:B------:R-:W-:-:S05]  /*0fe0*/  SEL R25, R25, 0x63400000, !P0 ;  /* 0x6340000019197807 */ /* 0x000fca0004000000 */
[----:B------:R-:W-:-:S05]  /*0ff0*/  IMAD.IADD R20, R20, 0x1, -R25 ;  /* 0x0000000114147824 */ /* 0x000fca00078e0a19 */
[----:B------:R-:W-:-:S06]  /*1000*/  IADD3 R27, PT, PT, R20, 0x7fe00000, RZ ;  /* 0x7fe00000141b7810 */ /* 0x000fcc0007ffe0ff */
[----:B------:R-:W-:-:S10]  /*1010*/  DMUL R24, R22, R26 ;  /* 0x0000001a16187228 */ /* 0x000fd40000000000 */
[----:B------:R-:W-:-:S13]  /*1020*/  FSETP.GTU.AND P0, PT, |R25|, 1.469367938527859385e-39, PT ;  /* 0x001000001900780b */ /* 0x000fda0003f0c200 */
[----:B------:R-:W-:Y:S05]  /*1030*/  @P0 BRA `(.L_x_15) ;  /* 0x0000000000940947 */ /* 0x000fea0003800000 */
[----:B------:R-:W-:Y:S01]  /*1040*/  DFMA R2, R22, -R16, R2 ;  /* 0x800000101602722b */ /* 0x000fe20000000002 */
[----:B------:R-:W-:-:S09]  /*1050*/  IMAD.MOV.U32 R26, RZ, RZ, RZ ;  /* 0x000000ffff1a7224 */ /* 0x000fd200078e00ff */
[C---:B------:R-:W-:Y:S02]  /*1060*/  FSETP.NEU.AND P0, PT, R3.reuse, RZ, PT ;  /* 0x000000ff0300720b */ /* 0x040fe40003f0d000 */
[----:B------:R-:W-:-:S04]  /*1070*/  LOP3.LUT R5, R3, 0x80000000, R5, 0x48, !PT ;  /* 0x8000000003057812 */ /* 0x000fc800078e4805 */
[----:B------:R-:W-:-:S07]  /*1080*/  LOP3.LUT R27, R5, R27, RZ, 0xfc, !PT ;  /* 0x0000001b051b7212 */ /* 0x000fce00078efcff */
[----:B------:R-:W-:Y:S05]  /*1090*/  @!P0 BRA `(.L_x_15) ;  /* 0x00000000007c8947 */ /* 0x000fea0003800000 */
[----:B------:R-:W-:Y:S01]  /*10a0*/  IMAD.MOV R3, RZ, RZ, -R20 ;  /* 0x000000ffff037224 */ /* 0x000fe200078e0a14 */
[----:B------:R-:W-:-:S06]  /*10b0*/  MOV R2, RZ ;  /* 0x000000ff00027202 */ /* 0x000fcc0000000f00 */
[----:B------:R-:W-:Y:S02]  /*10c0*/  DFMA R2, R24, -R2, R22 ;  /* 0x800000021802722b */ /* 0x000fe40000000016 */
[----:B------:R-:W-:-:S04]  /*10d0*/  DMUL.RP R22, R22, R26 ;  /* 0x0000001a16167228 */ /* 0x000fc80000008000 */
[----:B------:R-:W-:-:S04]  /*10e0*/  IADD3 R2, PT, PT, -R20, -0x43300000, RZ ;  /* 0xbcd0000014027810 */ /* 0x000fc80007ffe1ff */
[----:B------:R-:W-:Y:S02]  /*10f0*/  FSETP.NEU.AND P0, PT, |R3|, R2, PT ;  /* 0x000000020300720b */ /* 0x000fe40003f0d200 */
[----:B------:R-:W-:Y:S02]  /*1100*/  LOP3.LUT R5, R23, R5, RZ, 0x3c, !PT ;  /* 0x0000000517057212 */ /* 0x000fe400078e3cff */
[----:B------:R-:W-:Y:S02]  /*1110*/  FSEL R24, R22, R24, !P0 ;  /* 0x0000001816187208 */ /* 0x000fe40004000000 */
[----:B------:R-:W-:Y:S01]  /*1120*/  FSEL R25, R5, R25, !P0 ;  /* 0x0000001905197208 */ /* 0x000fe20004000000 */
[----:B------:R-:W-:Y:S06]  /*1130*/  BRA `(.L_x_15) ;  /* 0x0000000000547947 */ /* 0x000fec0003800000 */
.L_x_14:
[----:B------:R-:W-:-:S14]  /*1140*/  DSETP.NAN.AND P0, PT, R20, R20, PT ;  /* 0x000000141400722a */ /* 0x000fdc0003f08000 */
[----:B------:R-:W-:Y:S05]  /*1150*/  @P0 BRA `(.L_x_16) ;  /* 0x0000000000440947 */ /* 0x000fea0003800000 */
[----:B------:R-:W-:-:S14]  /*1160*/  DSETP.NAN.AND P0, PT, R4, R4, PT ;  /* 0x000000040400722a */ /* 0x000fdc0003f08000 */
[----:B------:R-:W-:Y:S05]  /*1170*/  @P0 BRA `(.L_x_17) ;  /* 0x0000000000300947 */ /* 0x000fea0003800000 */
[----:B------:R-:W-:Y:S01]  /*1180*/  ISETP.NE.AND P0, PT, R26, R27, PT ;  /* 0x0000001b1a00720c */ /* 0x000fe20003f05270 */
[----:B------:R-:W-:Y:S02]  /*1190*/  IMAD.MOV.U32 R24, RZ, RZ, 0x0 ;  /* 0x00000000ff187424 */ /* 0x000fe400078e00ff */
[----:B------:R-:W-:-:S10]  /*11a0*/  IMAD.MOV.U32 R25, RZ, RZ, -0x80000 ;  /* 0xfff80000ff197424 */ /* 0x000fd400078e00ff */
[----:B------:R-:W-:Y:S05]  /*11b0*/  @!P0 BRA `(.L_x_15) ;  /* 0x0000000000348947 */ /* 0x000fea0003800000 */
[----:B------:R-:W-:Y:S02]  /*11c0*/  ISETP.NE.AND P0, PT, R26, 0x7ff00000, PT ;  /* 0x7ff000001a00780c */ /* 0x000fe40003f05270 */
[----:B------:R-:W-:Y:S02]  /*11d0*/  LOP3.LUT R25, R21, 0x80000000, R5, 0x48, !PT ;  /* 0x8000000015197812 */ /* 0x000fe400078e4805 */
[----:B------:R-:W-:-:S13]  /*11e0*/  ISETP.EQ.OR P0, PT, R27, RZ, !P0 ;  /* 0x000000ff1b00720c */ /* 0x000fda0004702670 */
[----:B------:R-:W-:Y:S01]  /*11f0*/  @P0 LOP3.LUT R2, R25, 0x7ff00000, RZ, 0xfc, !PT ;  /* 0x7ff0000019020812 */ /* 0x000fe200078efcff */
[----:B------:R-:W-:Y:S01]  /*1200*/  @!P0 IMAD.MOV.U32 R24, RZ, RZ, RZ ;  /* 0x000000ffff188224 */ /* 0x000fe200078e00ff */
[----:B------:R-:W-:-:S03]  /*1210*/  @P0 MOV R24, RZ ;  /* 0x000000ff00180202 */ /* 0x000fc60000000f00 */
[----:B------:R-:W-:Y:S01]  /*1220*/  @P0 IMAD.MOV.U32 R25, RZ, RZ, R2 ;  /* 0x000000ffff190224 */ /* 0x000fe200078e0002 */
[----:B------:R-:W-:Y:S06]  /*1230*/  BRA `(.L_x_15) ;  /* 0x0000000000147947 */ /* 0x000fec0003800000 */
.L_x_17:
[----:B------:R-:W-:Y:S01]  /*1240*/  LOP3.LUT R25, R5, 0x80000, RZ, 0xfc, !PT ;  /* 0x0008000005197812 */ /* 0x000fe200078efcff */
[----:B------:R-:W-:Y:S01]  /*1250*/  IMAD.MOV.U32 R24, RZ, RZ, R4 ;  /* 0x000000ffff187224 */ /* 0x000fe200078e0004 */
[----:B------:R-:W-:Y:S06]  /*1260*/  BRA `(.L_x_15) ;  /* 0x0000000000087947 */ /* 0x000fec0003800000 */
.L_x_16:
[----:B------:R-:W-:Y:S01]  /*1270*/  LOP3.LUT R25, R21, 0x80000, RZ, 0xfc, !PT ;  /* 0x0008000015197812 */ /* 0x000fe200078efcff */
[----:B------:R-:W-:-:S07]  /*1280*/  IMAD.MOV.U32 R24, RZ, RZ, R20 ;  /* 0x000000ffff187224 */ /* 0x000fce00078e0014 */
.L_x_15:
[----:B------:R-:W-:Y:S05]  /*1290*/  BSYNC.RECONVERGENT B1 ;  /* 0x0000000000017941 */ /* 0x000fea0003800200 */
.L_x_13:
[----:B------:R-:W-:Y:S01]  /*12a0*/  MOV R2, R0 ;  /* 0x0000000000027202 */ /* 0x000fe20000000f00 */
[----:B------:R-:W-:-:S04]  /*12b0*/  IMAD.MOV.U32 R3, RZ, RZ, 0x0 ;  /* 0x00000000ff037424 */ /* 0x000fc800078e00ff */
[----:B------:R-:W-:Y:S05]  /*12c0*/  RET.REL.NODEC R2 `(_Z15BlackScholesGPUPdS_S_S_S_ddi) ;  /* 0xffffffec024c7950 */ /* 0x000fea0003c3ffff */
        .weak           $__internal_1_$__cuda_sm20_rcp_rn_f32_slowpath
        .type           $__internal_1_$__cuda_sm20_rcp_rn_f32_slowpath,@function
        .size           $__internal_1_$__cuda_sm20_rcp_rn_f32_slowpath,($__internal_2_$__cuda_sm20_sqrt_rn_f32_slowpath - $__internal_1_$__cuda_sm20_rcp_rn_f32_slowpath)
$__internal_1_$__cuda_sm20_rcp_rn_f32_slowpath:
[----:B------:R-:W-:Y:S01]  /*12d0*/  IMAD.SHL.U32 R4, R0, 0x2, RZ ;  /* 0x0000000200047824 */ /* 0x000fe200078e00ff */
[----:B------:R-:W-:Y:S04]  /*12e0*/  BSSY.RECONVERGENT B1, `(.L_x_18) ;  /* 0x0000030000017945 */ /* 0x000fe80003800200 */
[----:B------:R-:W-:-:S04]  /*12f0*/  SHF.R.U32.HI R21, RZ, 0x18, R4 ;  /* 0x00000018ff157819 */ /* 0x000fc80000011604 */
[----:B------:R-:W-:-:S13]  /*1300*/  ISETP.NE.U32.AND P0, PT, R21, RZ, PT ;  /* 0x000000ff1500720c */ /* 0x000fda0003f05070 */
[----:B------:R-:W-:Y:S05]  /*1310*/  @P0 BRA `(.L_x_19) ;  /* 0x0000000000280947 */ /* 0x000fea0003800000 */
[----:B------:R-:W-:-:S05]  /*1320*/  IMAD.SHL.U32 R4, R0, 0x2, RZ ;  /* 0x0000000200047824 */ /* 0x000fca00078e00ff */
[----:B------:R-:W-:-:S13]  /*1330*/  ISETP.NE.AND P0, PT, R4, RZ, PT ;  /* 0x000000ff0400720c */ /* 0x000fda0003f05270 */
[----:B------:R-:W-:Y:S01]  /*1340*/  @P0 FFMA R17, R0, 1.84467440737095516160e+19, RZ ;  /* 0x5f80000000110823 */ /* 0x000fe200000000ff */
[----:B------:R-:W-:Y:S08]  /*1350*/  @!P0 MUFU.RCP R5, R0 ;  /* 0x0000000000058308 */ /* 0x000ff00000001000 */
[----:B------:R-:W0:Y:S02]  /*1360*/  @P0 MUFU.RCP R4, R17 ;  /* 0x0000001100040308 */ /* 0x000e240000001000 */
[----:B0-----:R-:W-:-:S04]  /*1370*/  @P0 FFMA R20, R17, R4, -1 ;  /* 0xbf80000011140423 */ /* 0x001fc80000000004 */
[----:B------:R-:W-:-:S04]  /*1380*/  @P0 FADD.FTZ R21, -R20, -RZ ;  /* 0x800000ff14150221 */ /* 0x000fc80000010100 */
[----:B------:R-:W-:-:S04]  /*1390*/  @P0 FFMA R4, R4, R21, R4 ;  /* 0x0000001504040223 */ /* 0x000fc80000000004 */
[----:B------:R-:W-:Y:S01]  /*13a0*/  @P0 FFMA R5, R4, 1.84467440737095516160e+19, RZ ;  /* 0x5f80000004050823 */ /* 0x000fe200000000ff */
[----:B------:R-:W-:Y:S06]  /*13b0*/  BRA `(.L_x_20) ;  /* 0x0000000000887947 */ /* 0x000fec0003800000 */
.L_x_19:
[----:B------:R-:W-:-:S04]  /*13c0*/  IADD3 R23, PT, PT, R21, -0xfd, RZ ;  /* 0xffffff0315177810 */ /* 0x000fc80007ffe0ff */
[----:B------:R-:W-:-:S13]  /*13d0*/  ISETP.GT.U32.AND P0, PT, R23, 0x1, PT ;  /* 0x000000011700780c */ /* 0x000fda0003f04070 */
[----:B------:R-:W-:Y:S05]  /*13e0*/  @P0 BRA `(.L_x_21) ;  /* 0x0000000000780947 */ /* 0x000fea0003800000 */
[----:B------:R-:W-:Y:S01]  /*13f0*/  LOP3.LUT R4, R0, 0x7fffff, RZ, 0xc0, !PT ;  /* 0x007fffff00047812 */ /* 0x000fe200078ec0ff */
[----:B------:R-:W-:-:S03]  /*1400*/  IMAD.MOV.U32 R22, RZ, RZ, 0x3 ;  /* 0x00000003ff167424 */ /* 0x000fc600078e00ff */
[----:B------:R-:W-:Y:S02]  /*1410*/  LOP3.LUT R4, R4, 0x3f800000, RZ, 0xfc, !PT ;  /* 0x3f80000004047812 */ /* 0x000fe400078efcff */
[----:B------:R-:W-:Y:S02]  /*1420*/  SHF.L.U32 R22, R22, R23, RZ ;  /* 0x0000001716167219 */ /* 0x000fe400000006ff */
[----:B------:R-:W0:Y:S02]  /*1430*/  MUFU.RCP R5, R4 ;  /* 0x0000000400057308 */ /* 0x000e240000001000 */
[----:B0-----:R-:W-:-:S04]  /*1440*/  FFMA R17, R4, R5, -1 ;  /* 0xbf80000004117423 */ /* 0x001fc80000000005 */
[----:B------:R-:W-:-:S04]  /*1450*/  FADD.FTZ R20, -R17, -RZ ;  /* 0x800000ff11147221 */ /* 0x000fc80000010100 */
[CCC-:B------:R-:W-:Y:S01]  /*1460*/  FFMA.RM R17, R5.reuse, R20.reuse, R5.reuse ;  /* 0x0000001405117223 */ /* 0x1c0fe20000004005 */
[----:B------:R-:W-:-:S04]  /*1470*/  FFMA.RP R20, R5, R20, R5 ;  /* 0x0000001405147223 */ /* 0x000fc80000008005 */
[C---:B------:R-:W-:Y:S02]  /*1480*/  LOP3.LUT R5, R17.reuse, 0x7fffff, RZ, 0xc0, !PT ;  /* 0x007fffff11057812 */ /* 0x040fe400078ec0ff */
[----:B------:R-:W-:Y:S02]  /*1490*/  FSETP.NEU.FTZ.AND P0, PT, R17, R20, PT ;  /* 0x000000141100720b */ /* 0x000fe40003f1d000 */
[----:B------:R-:W-:Y:S02]  /*14a0*/  LOP3.LUT R5, R5, 0x800000, RZ, 0xfc, !PT ;  /* 0x0080000005057812 */ /* 0x000fe400078efcff */
[----:B------:R-:W-:Y:S02]  /*14b0*/  SEL R17, RZ, 0xffffffff, !P0 ;  /* 0xffffffffff117807 */ /* 0x000fe40004000000 */
[----:B------:R-:W-:-:S03]  /*14c0*/  LOP3.LUT R22, R22, R5, RZ, 0xc0, !PT ;  /* 0x0000000516167212 */ /* 0x000fc600078ec0ff */
[----:B------:R-:W-:Y:S01]  /*14d0*/  IMAD.MOV R4, RZ, RZ, -R17 ;  /* 0x000000ffff047224 */ /* 0x000fe200078e0a11 */
[----:B------:R-:W-:-:S04]  /*14e0*/  SHF.R.U32.HI R22, RZ, R23, R22 ;  /* 0x00000017ff167219 */ /* 0x000fc80000011616 */
[----:B------:R-:W-:Y:S02]  /*14f0*/  LOP3.LUT P1, RZ, R4, R23, R5, 0xf8, !PT ;  /* 0x0000001704ff7212 */ /* 0x000fe4000782f805 */
[C---:B------:R-:W-:Y:S02]  /*1500*/  LOP3.LUT P0, RZ, R22.reuse, 0x1, RZ, 0xc0, !PT ;  /* 0x0000000116ff7812 */ /* 0x040fe4000780c0ff */
[----:B------:R-:W-:-:S04]  /*1510*/  LOP3.LUT P2, RZ, R22, 0x2, RZ, 0xc0, !PT ;  /* 0x0000000216ff7812 */ /* 0x000fc8000784c0ff */
[----:B------:R-:W-:Y:S02]  /*1520*/  PLOP3.LUT P0, PT, P0, P1, P2, 0xe0, 0x0 ;  /* 0x000000000000781c */ /* 0x000fe40000703c20 */
[----:B------:R-:W-:Y:S02]  /*1530*/  LOP3.LUT P1, RZ, R0, 0x7fffff, RZ, 0xc0, !PT ;  /* 0x007fffff00ff7812 */ /* 0x000fe4000782c0ff */
[----:B------:R-:W-:-:S05]  /*1540*/  SEL R4, RZ, 0x1, !P0 ;  /* 0x00000001ff047807 */ /* 0x000fca0004000000 */
[----:B------:R-:W-:-:S05]  /*1550*/  IMAD.MOV R4, RZ, RZ, -R4 ;  /* 0x000000ffff047224 */ /* 0x000fca00078e0a04 */
[----:B------:R-:W-:Y:S02]  /*1560*/  ISETP.GE.AND P0, PT, R4, RZ, PT ;  /* 0x000000ff0400720c */ /* 0x000fe40003f06270 */
[----:B------:R-:W-:-:S04]  /*1570*/  IADD3 R4, PT, PT, R21, -0xfc, RZ ;  /* 0xffffff0415047810 */ /* 0x000fc80007ffe0ff */
[----:B------:R-:W-:-:S07]  /*1580*/  SHF.R.U32.HI R5, RZ, R4, R5 ;  /* 0x00000004ff057219 */ /* 0x000fce0000011605 */
[----:B------:R-:W-:-:S04]  /*1590*/  @!P0 VIADD R5, R5, 0x1 ;  /* 0x0000000105058836 */ /* 0x000fc80000000000 */
[----:B------:R-:W-:-:S05]  /*15a0*/  @!P1 IMAD.SHL.U32 R5, R5, 0x2, RZ ;  /* 0x0000000205059824 */ /* 0x000fca00078e00ff */
[----:B------:R-:W-:Y:S01]  /*15b0*/  LOP3.LUT R5, R5, 0x80000000, R0, 0xf8, !PT ;  /* 0x8000000005057812 */ /* 0x000fe200078ef800 */
[----:B------:R-:W-:Y:S06]  /*15c0*/  BRA `(.L_x_20) ;  /* 0x0000000000047947 */ /* 0x000fec0003800000 */
.L_x_21:
[----:B------:R0:W1:Y:S02]  /*15d0*/  MUFU.RCP R5, R0 ;  /* 0x0000000000057308 */ /* 0x0000640000001000 */
.L_x_20:
[----:B------:R-:W-:Y:S05]  /*15e0*/  BSYNC.RECONVERGENT B1 ;  /* 0x0000000000017941 */ /* 0x000fea0003800200 */
.L_x_18:
[----:B------:R-:W-:Y:S02]  /*15f0*/  HFMA2 R17, -RZ, RZ, 0, 0 ;  /* 0x00000000ff117431 */ /* 0x000fe400000001ff */
[----:B01----:R-:W-:Y:S02]  /*1600*/  IMAD.MOV.U32 R0, RZ, RZ, R5 ;  /* 0x000000ffff007224 */ /* 0x003fe400078e0005 */
[----:B------:R-:W-:Y:S05]  /*1610*/  RET.REL.NODEC R16 `(_Z15BlackScholesGPUPdS_S_S_S_ddi) ;  /* 0xffffffe810787950 */ /* 0x000fea0003c3ffff */
        .weak           $__internal_2_$__cuda_sm20_sqrt_rn_f32_slowpath
        .type           $__internal_2_$__cuda_sm20_sqrt_rn_f32_slowpath,@function
        .size           $__internal_2_$__cuda_sm20_sqrt_rn_f32_slowpath,(.L_x_26 - $__internal_2_$__cuda_sm20_sqrt_rn_f32_slowpath)
$__internal_2_$__cuda_sm20_sqrt_rn_f32_slowpath:
[----:B------:R-:W-:-:S13]  /*1620*/  LOP3.LUT P0, RZ, R0, 0x7fffffff, RZ, 0xc0, !PT ;  /* 0x7fffffff00ff7812 */ /* 0x000fda000780c0ff */
[----:B------:R-:W-:Y:S01]  /*1630*/  @!P0 IMAD.MOV.U32 R2, RZ, RZ, R0 ;  /* 0x000000ffff028224 */ /* 0x000fe200078e0000 */
[----:B------:R-:W-:Y:S06]  /*1640*/  @!P0 BRA `(.L_x_22) ;  /* 0x0000000000408947 */ /* 0x000fec0003800000 */
[----:B------:R-:W-:-:S13]  /*1650*/  FSETP.GEU.FTZ.AND P0, PT, R0, RZ, PT ;  /* 0x000000ff0000720b */ /* 0x000fda0003f1e000 */
[----:B------:R-:W-:Y:S01]  /*1660*/  @!P0 IMAD.MOV.U32 R2, RZ, RZ, 0x7fffffff ;  /* 0x7fffffffff028424 */ /* 0x000fe200078e00ff */
[----:B------:R-:W-:Y:S06]  /*1670*/  @!P0 BRA `(.L_x_22) ;  /* 0x0000000000348947 */ /* 0x000fec0003800000 */
[----:B------:R-:W-:-:S13]  /*1680*/  FSETP.GTU.FTZ.AND P0, PT, |R0|, +INF , PT ;  /* 0x7f8000000000780b */ /* 0x000fda0003f1c200 */
[----:B------:R-:W-:Y:S01]  /*1690*/  @P0 FADD.FTZ R2, R0, 1 ;  /* 0x3f80000000020421 */ /* 0x000fe20000010000 */
[----:B------:R-:W-:Y:S06]  /*16a0*/  @P0 BRA `(.L_x_22) ;  /* 0x0000000000280947 */ /* 0x000fec0003800000 */
[----:B------:R-:W-:-:S13]  /*16b0*/  FSETP.NEU.FTZ.AND P0, PT, |R0|, +INF , PT ;  /* 0x7f8000000000780b */ /* 0x000fda0003f1d200 */
[----:B------:R-:W-:-:S04]  /*16c0*/  @P0 FFMA R3, R0, 1.84467440737095516160e+19, RZ ;  /* 0x5f80000000030823 */ /* 0x000fc800000000ff */
[----:B------:R-:W0:Y:S02]  /*16d0*/  @P0 MUFU.RSQ R2, R3 ;  /* 0x0000000300020308 */ /* 0x000e240000001400 */
[----:B0-----:R-:W-:Y:S01]  /*16e0*/  @P0 FMUL.FTZ R4, R3, R2 ;  /* 0x0000000203040220 */ /* 0x001fe20000410000 */
[----:B------:R-:W-:Y:S01]  /*16f0*/  @P0 FMUL.FTZ R16, R2, 0.5 ;  /* 0x3f00000002100820 */ /* 0x000fe20000410000 */
[----:B------:R-:W-:Y:S02]  /*1700*/  @!P0 IMAD.MOV.U32 R2, RZ, RZ, R0 ;  /* 0x000000ffff028224 */ /* 0x000fe400078e0000 */
[----:B------:R-:W-:-:S04]  /*1710*/  @P0 FADD.FTZ R5, -R4, -RZ ;  /* 0x800000ff04050221 */ /* 0x000fc80000010100 */
[----:B------:R-:W-:-:S04]  /*1720*/  @P0 FFMA R5, R4, R5, R3 ;  /* 0x0000000504050223 */ /* 0x000fc80000000003 */
[----:B------:R-:W-:-:S04]  /*1730*/  @P0 FFMA R5, R5, R16, R4 ;  /* 0x0000001005050223 */ /* 0x000fc80000000004 */
[----:B------:R-:W-:-:S07]  /*1740*/  @P0 FMUL.FTZ R2, R5, 2.3283064365386962891e-10 ;  /* 0x2f80000005020820 */ /* 0x000fce0000410000 */
.L_x_22:
[----:B------:R-:W-:Y:S01]  /*1750*/  MOV R18, R2 ;  /* 0x0000000200127202 */ /* 0x000fe20000000f00 */
[----:B------:R-:W-:Y:S02]  /*1760*/  IMAD.MOV.U32 R2, RZ, RZ, R17 ;  /* 0x000000ffff027224 */ /* 0x000fe400078e0011 */
[----:B------:R-:W-:-:S04]  /*1770*/  IMAD.MOV.U32 R3, RZ, RZ, 0x0 ;  /* 0x00000000ff037424 */ /* 0x000fc800078e00ff */
[----:B------:R-:W-:Y:S05]  /*1780*/  RET.REL.NODEC R2 `(_Z15BlackScholesGPUPdS_S_S_S_ddi) ;  /* 0xffffffe8021c7950 */ /* 0x000fea0003c3ffff */
.L_x_23:
[----:B------:R-:W-:-:S00]  /*1790*/  BRA `(.L_x_23) ;  /* 0xfffffffc00fc7947 */ /* 0x000fc0000383ffff */
[----:B------:R-:W-:-:S00]  /*17a0*/  NOP ;  /* 0x0000000000007918 */ /* 0x000fc00000000000 */
        /* <DEDUP_REMOVED lines=13> */
.L_x_26:


//--------------------- .nv.shared.reserved.0     --------------------------
	.section	.nv.shared.reserved.0,"aw",@nobits
	.weak		__nv_reservedSMEM_offset_0_alias
	.size		__nv_reservedSMEM_offset_0_alias, 0, 64
	.other		__nv_reservedSMEM_offset_0_alias,@"STO_CUDA_RESERVED_SHARED STV_DEFAULT"
__nv_reservedSMEM_offset_0_alias:
	.zero		0
	.zero		64


//--------------------- .nv.constant0._Z15BlackScholesGPUPdS_S_S_S_ddi --------------------------
	.section	.nv.constant0._Z15BlackScholesGPUPdS_S_S_S_ddi,"a",@progbits
	.sectionflags	@""
	.align	4
.nv.constant0._Z15BlackScholesGPUPdS_S_S_S_ddi:
	.zero		956


//--------------------- SYMBOLS --------------------------

	.type		.nv.reservedSmem.offset0,@object
	.size		.nv.reservedSmem.offset0,0x4
